	.headerflags	@"EF_CUDA_TEXMODE_UNIFIED EF_CUDA_64BIT_ADDRESS EF_CUDA_ACCELERATORS EF_CUDA_SM90 EF_CUDA_VIRTUAL_SM(EF_CUDA_SM90)"
	.elftype	@"ET_EXEC"


//--------------------- .nv.info                  --------------------------
	.section	.nv.info,"",@"SHT_CUDA_INFO"
	.align	4


	//----- nvinfo : EIATTR_REGCOUNT
	.align		4
        /*0000*/ 	.byte	0x04, 0x2f
        /*0002*/ 	.short	(.L_2 - .L_1)
	.align		4
.L_1:
        /*0004*/ 	.word	index@(triton_per_fused__native_batch_norm_legit_leaky_relu_12)
        /*0008*/ 	.word	0x00000014


	//----- nvinfo : EIATTR_MIN_STACK_SIZE
	.align		4
.L_2:
        /*000c*/ 	.byte	0x04, 0x12
        /*000e*/ 	.short	(.L_4 - .L_3)
	.align		4
.L_3:
        /*0010*/ 	.word	index@(triton_per_fused__native_batch_norm_legit_leaky_relu_12)
        /*0014*/ 	.word	0x00000000


	//----- nvinfo : EIATTR_FRAME_SIZE
	.align		4
.L_4:
        /*0018*/ 	.byte	0x04, 0x11
        /*001a*/ 	.short	(.L_6 - .L_5)
	.align		4
.L_5:
        /*001c*/ 	.word	index@(triton_per_fused__native_batch_norm_legit_leaky_relu_12)
        /*0020*/ 	.word	0x00000000


	//----- nvinfo : EIATTR_MIN_STACK_SIZE
	.align		4
.L_6:
        /*0024*/ 	.byte	0x04, 0x12
        /*0026*/ 	.short	(.L_8 - .L_7)
	.align		4
.L_7:
        /*0028*/ 	.word	index@(triton_per_fused__native_batch_norm_legit_leaky_relu_12)
        /*002c*/ 	.word	0x00000000
.L_8:


//--------------------- .nv.info.triton_per_fused__native_batch_norm_legit_leaky_relu_12 --------------------------
	.section	.nv.info.triton_per_fused__native_batch_norm_legit_leaky_relu_12,"",@"SHT_CUDA_INFO"
	.sectionflags	@""
	.align	4


	//----- nvinfo : EIATTR_CUDA_API_VERSION
	.align		4
        /*0000*/ 	.byte	0x04, 0x37
        /*0002*/ 	.short	(.L_10 - .L_9)
.L_9:
        /*0004*/ 	.word	0x0000007c


	//----- nvinfo : EIATTR_KPARAM_INFO
	.align		4
.L_10:
        /*0008*/ 	.byte	0x04, 0x17
        /*000a*/ 	.short	(.L_12 - .L_11)
.L_11:
        /*000c*/ 	.word	0x00000000
        /*0010*/ 	.short	0x0005
        /*0012*/ 	.short	0x0024
        /*0014*/ 	.byte	0x00, 0xf0, 0x11, 0x00


	//----- nvinfo : EIATTR_KPARAM_INFO
	.align		4
.L_12:
        /*0018*/ 	.byte	0x04, 0x17
        /*001a*/ 	.short	(.L_14 - .L_13)
.L_13:
        /*001c*/ 	.word	0x00000000
        /*0020*/ 	.short	0x0004
        /*0022*/ 	.short	0x0020
        /*0024*/ 	.byte	0x00, 0xf0, 0x11, 0x00


	//----- nvinfo : EIATTR_KPARAM_INFO
	.align		4
.L_14:
        /*0028*/ 	.byte	0x04, 0x17
        /*002a*/ 	.short	(.L_16 - .L_15)
.L_15:
        /*002c*/ 	.word	0x00000000
        /*0030*/ 	.short	0x0003
        /*0032*/ 	.short	0x0018
        /*0034*/ 	.byte	0x00, 0xf4, 0x21, 0x00


	//----- nvinfo : EIATTR_KPARAM_INFO
	.align		4
.L_16:
        /*0038*/ 	.byte	0x04, 0x17
        /*003a*/ 	.short	(.L_18 - .L_17)
.L_17:
        /*003c*/ 	.word	0x00000000
        /*0040*/ 	.short	0x0002
        /*0042*/ 	.short	0x0010
        /*0044*/ 	.byte	0x00, 0xf4, 0x21, 0x00


	//----- nvinfo : EIATTR_KPARAM_INFO
	.align		4
.L_18:
        /*0048*/ 	.byte	0x04, 0x17
        /*004a*/ 	.short	(.L_20 - .L_19)
.L_19:
        /*004c*/ 	.word	0x00000000
        /*0050*/ 	.short	0x0001
        /*0052*/ 	.short	0x0008
        /*0054*/ 	.byte	0x00, 0xf4, 0x21, 0x00


	//----- nvinfo : EIATTR_KPARAM_INFO
	.align		4
.L_20:
        /*0058*/ 	.byte	0x04, 0x17
        /*005a*/ 	.short	(.L_22 - .L_21)
.L_21:
        /*005c*/ 	.word	0x00000000
        /*0060*/ 	.short	0x0000
        /*0062*/ 	.short	0x0000
        /*0064*/ 	.byte	0x00, 0xf4, 0x21, 0x00


	//----- nvinfo : EIATTR_SPARSE_MMA_MASK
	.align		4
.L_22:
        /*0068*/ 	.byte	0x03, 0x50
        /*006a*/ 	.short	0x0000


	//----- nvinfo : EIATTR_MAXREG_COUNT
	.align		4
        /*006c*/ 	.byte	0x03, 0x1b
        /*006e*/ 	.short	0x00ff


	//----- nvinfo : EIATTR_COOP_GROUP_MASK_REGIDS
	.align		4
        /*0070*/ 	.byte	0x04, 0x29
        /*0072*/ 	.short	(.L_24 - .L_23)


	//   ....[0]....
.L_23:
        /*0074*/ 	.word	0xffffffff


	//   ....[1]....
        /*0078*/ 	.word	0xffffffff


	//   ....[2]....
        /*007c*/ 	.word	0xffffffff


	//   ....[3]....
        /*0080*/ 	.word	0xffffffff


	//   ....[4]....
        /*0084*/ 	.word	0xffffffff


	//   ....[5]....
        /*0088*/ 	.word	0xffffffff


	//   ....[6]....
        /*008c*/ 	.word	0xffffffff


	//   ....[7]....
        /*0090*/ 	.word	0xffffffff


	//   ....[8]....
        /*0094*/ 	.word	0xffffffff


	//   ....[9]....
        /*0098*/ 	.word	0xffffffff


	//   ....[10]....
        /*009c*/ 	.word	0xffffffff


	//   ....[11]....
        /*00a0*/ 	.word	0xffffffff


	//   ....[12]....
        /*00a4*/ 	.word	0xffffffff


	//   ....[13]....
        /*00a8*/ 	.word	0xffffffff


	//   ....[14]....
        /*00ac*/ 	.word	0xffffffff


	//   ....[15]....
        /*00b0*/ 	.word	0xffffffff


	//----- nvinfo : EIATTR_COOP_GROUP_INSTR_OFFSETS
	.align		4
.L_24:
        /*00b4*/ 	.byte	0x04, 0x28
        /*00b6*/ 	.short	(.L_26 - .L_25)


	//   ....[0]....
.L_25:
        /*00b8*/ 	.word	0x00000130


	//   ....[1]....
        /*00bc*/ 	.word	0x00000150


	//   ....[2]....
        /*00c0*/ 	.word	0x00000170


	//   ....[3]....
        /*00c4*/ 	.word	0x00000190


	//   ....[4]....
        /*00c8*/ 	.word	0x000001b0


	//   ....[5]....
        /*00cc*/ 	.word	0x000001d0


	//   ....[6]....
        /*00d0*/ 	.word	0x000001f0


	//   ....[7]....
        /*00d4*/ 	.word	0x00000210


	//   ....[8]....
        /*00d8*/ 	.word	0x00000290


	//   ....[9]....
        /*00dc*/ 	.word	0x000002d0


	//   ....[10]....
        /*00e0*/ 	.word	0x00000300


	//   ....[11]....
        /*00e4*/ 	.word	0x00000320


	//   ....[12]....
        /*00e8*/ 	.word	0x00000340


	//   ....[13]....
        /*00ec*/ 	.word	0x00000370


	//   ....[14]....
        /*00f0*/ 	.word	0x00000390


	//   ....[15]....
        /*00f4*/ 	.word	0x000003c0


	//----- nvinfo : EIATTR_EXIT_INSTR_OFFSETS
	.align		4
.L_26:
        /*00f8*/ 	.byte	0x04, 0x1c
        /*00fa*/ 	.short	(.L_28 - .L_27)


	//   ....[0]....
.L_27:
        /*00fc*/ 	.word	0x000004c0


	//   ....[1]....
        /*0100*/ 	.word	0x000004e0


	//----- nvinfo : EIATTR_REQNTID
	.align		4
.L_28:
        /*0104*/ 	.byte	0x04, 0x10
        /*0106*/ 	.short	(.L_30 - .L_29)
.L_29:
        /*0108*/ 	.word	0x00000040
        /*010c*/ 	.word	0x00000001
        /*0110*/ 	.word	0x00000001


	//----- nvinfo : EIATTR_CBANK_PARAM_SIZE
	.align		4
.L_30:
        /*0114*/ 	.byte	0x03, 0x19
        /*0116*/ 	.short	0x0028


	//----- nvinfo : EIATTR_PARAM_CBANK
	.align		4
        /*0118*/ 	.byte	0x04, 0x0a
        /*011a*/ 	.short	(.L_32 - .L_31)
	.align		4
.L_31:
        /*011c*/ 	.word	index@(.nv.constant0.triton_per_fused__native_batch_norm_legit_leaky_relu_12)
        /*0120*/ 	.short	0x0210
        /*0122*/ 	.short	0x0028


	//----- nvinfo : EIATTR_SW_WAR
	.align		4
.L_32:
        /*0124*/ 	.byte	0x04, 0x36
        /*0126*/ 	.short	(.L_34 - .L_33)
.L_33:
        /*0128*/ 	.word	0x00000008
.L_34:


//--------------------- .nv.callgraph             --------------------------
	.section	.nv.callgraph,"",@"SHT_CUDA_CALLGRAPH"
	.align	4
	.sectionentsize	8
	.align		4
        /*0000*/ 	.word	0x00000000
	.align		4
        /*0004*/ 	.word	0xffffffff
	.align		4
        /*0008*/ 	.word	0x00000000
	.align		4
        /*000c*/ 	.word	0xfffffffe
	.align		4
        /*0010*/ 	.word	0x00000000
	.align		4
        /*0014*/ 	.word	0xfffffffd
	.align		4
        /*0018*/ 	.word	0x00000000
	.align		4
        /*001c*/ 	.word	0xfffffffc


//--------------------- .nv.constant4             --------------------------
	.section	.nv.constant4,"a",@progbits
	.align	8
	.align		8
.nv.constant4:
        /*0000*/ 	.dword	_$_str


//--------------------- .text.triton_per_fused__native_batch_norm_legit_leaky_relu_12 --------------------------
	.section	.text.triton_per_fused__native_batch_norm_legit_leaky_relu_12,"ax",@progbits
	.align	128
        .global         triton_per_fused__native_batch_norm_legit_leaky_relu_12
        .type           triton_per_fused__native_batch_norm_legit_leaky_relu_12,@function
        .size           triton_per_fused__native_batch_norm_legit_leaky_relu_12,(.L_x_1 - triton_per_fused__native_batch_norm_legit_leaky_relu_12)
        .other          triton_per_fused__native_batch_norm_legit_leaky_relu_12,@"STO_CUDA_ENTRY STV_DEFAULT"
triton_per_fused__native_batch_norm_legit_leaky_relu_12:
.text.triton_per_fused__native_batch_norm_legit_leaky_relu_12:
[----:B------:R-:W0:Y:S02]  /*0000*/  LDC R1, c[0x0][0x28] ;  /* 0x00000a00ff017b82 */ /* 0x000e240000000800 */
[----:B------:R-:W1:Y:S01]  /*0010*/  S2R R10, SR_TID.X ;  /* 0x00000000000a7919 */ /* 0x000e620000002100 */
[----:B------:R-:W2:Y:S01]  /*0020*/  LDC.64 R4, c[0x0][0x210] ;  /* 0x00008400ff047b82 */ /* 0x000ea20000000a00 */
[----:B------:R-:W-:Y:S01]  /*0030*/  ULDC.64 UR4, c[0x0][0x208] ;  /* 0x0000820000047ab9 */ /* 0x000fe20000000a00 */
[----:B------:R-:W3:Y:S01]  /*0040*/  S2R R0, SR_CTAID.X ;  /* 0x0000000000007919 */ /* 0x000ee20000002500 */
[----:B-1----:R-:W-:Y:S02]  /*0050*/  LOP3.LUT R3, R10, 0xf, RZ, 0xc0, !PT ;  /* 0x0000000f0a037812 */ /* 0x002fe400078ec0ff */
[C---:B---3--:R-:W-:Y:S02]  /*0060*/  ISETP.GE.AND P0, PT, R0.reuse, 0x800, PT ;  /* 0x000008000000780c */ /* 0x048fe40003f06270 */
[----:B------:R-:W-:Y:S01]  /*0070*/  LEA R2, R0, R3, 0x4 ;  /* 0x0000000300027211 */ /* 0x000fe200078e20ff */
[----:B------:R-:W-:-:S04]  /*0080*/  HFMA2.MMA R3, -RZ, RZ, 0, 0 ;  /* 0x00000000ff037435 */ /* 0x000fc800000001ff */
[----:B--2---:R-:W-:-:S06]  /*0090*/  IMAD.WIDE R4, R2, 0x4, R4 ;  /* 0x0000000402047825 */ /* 0x004fcc00078e0204 */
[----:B------:R-:W2:Y:S01]  /*00a0*/  @!P0 LDG.E R3, desc[UR4][R4.64] ;  /* 0x0000000404038981 */ /* 0x000ea2000c1e1900 */
[----:B------:R-:W-:-:S06]  /*00b0*/  MOV R6, RZ ;  /* 0x000000ff00067202 */ /* 0x000fcc0000000f00 */
[----:B------:R-:W3:Y:S01]  /*00c0*/  @!P0 LDG.E R6, desc[UR4][R4.64] ;  /* 0x0000000404068981 */ /* 0x000ee2000c1e1900 */
[----:B------:R-:W-:Y:S01]  /*00d0*/  HFMA2.MMA R17, -RZ, RZ, 1.375, 0 ;  /* 0x3d800000ff117435 */ /* 0x000fe200000001ff */
[----:B------:R-:W-:-:S04]  /*00e0*/  LOP3.LUT P1, RZ, R10, 0x3f, RZ, 0xc0, !PT ;  /* 0x0000003f0aff7812 */ /* 0x000fc8000782c0ff */
[----:B------:R-:W-:Y:S02]  /*00f0*/  ISETP.LT.AND P1, PT, R0, 0x800, !P1 ;  /* 0x000008000000780c */ /* 0x000fe40004f21270 */
[----:B--2---:R-:W-:-:S04]  /*0100*/  SEL R13, R3, RZ, !P0 ;  /* 0x000000ff030d7207 */ /* 0x004fc80004000000 */
[----:B------:R-:W-:Y:S02]  /*0110*/  FSEL R3, R13, RZ, !P0 ;  /* 0x000000ff0d037208 */ /* 0x000fe40004000000 */
[----:B---3--:R-:W-:-:S03]  /*0120*/  SEL R6, R6, RZ, !P0 ;  /* 0x000000ff06067207 */ /* 0x008fc60004000000 */
[----:B------:R-:W1:Y:S01]  /*0130*/  SHFL.BFLY PT, R8, R3, 0x8, 0x1f ;  /* 0x0d001f0003087f89 */ /* 0x000e6200000e0000 */
[----:B------:R-:W-:-:S05]  /*0140*/  FSEL R7, R6, RZ, !P0 ;  /* 0x000000ff06077208 */ /* 0x000fca0004000000 */
[----:B------:R-:W2:Y:S01]  /*0150*/  SHFL.BFLY PT, R12, R7, 0x8, 0x1f ;  /* 0x0d001f00070c7f89 */ /* 0x000ea200000e0000 */
[----:B-1----:R-:W-:-:S05]  /*0160*/  FADD R8, R3, R8 ;  /* 0x0000000803087221 */ /* 0x002fca0000000000 */
[----:B------:R-:W1:Y:S01]  /*0170*/  SHFL.BFLY PT, R9, R8, 0x4, 0x1f ;  /* 0x0c801f0008097f89 */ /* 0x000e6200000e0000 */
[----:B--2---:R-:W-:-:S05]  /*0180*/  FADD R12, R7, R12 ;  /* 0x0000000c070c7221 */ /* 0x004fca0000000000 */
        /* <DEDUP_REMOVED lines=9> */
[----:B-1----:R-:W-:-:S04]  /*0220*/  FADD R4, R5, R4 ;  /* 0x0000000405047221 */ /* 0x002fc80000000000 */
[----:B------:R-:W-:Y:S01]  /*0230*/  FFMA R4, R4, -0.0625, R13 ;  /* 0xbd80000004047823 */ /* 0x000fe2000000000d */
[----:B--2---:R-:W-:-:S03]  /*0240*/  FADD R3, R14, R3 ;  /* 0x000000030e037221 */ /* 0x004fc60000000000 */
[----:B------:R-:W-:Y:S01]  /*0250*/  FMUL R7, R4, R4 ;  /* 0x0000000404077220 */ /* 0x000fe20000400000 */
[----:B------:R-:W-:-:S04]  /*0260*/  FMUL R3, R3, 0.0625 ;  /* 0x3d80000003037820 */ /* 0x000fc80000400000 */
[----:B------:R-:W-:Y:S01]  /*0270*/  FSEL R7, R7, RZ, !P0 ;  /* 0x000000ff07077208 */ /* 0x000fe20004000000 */
[----:B------:R-:W-:-:S04]  /*0280*/  FADD R6, R6, -R3 ;  /* 0x8000000306067221 */ /* 0x000fc80000000000 */
[----:B------:R-:W1:Y:S01]  /*0290*/  SHFL.BFLY PT, R8, R7, 0x8, 0x1f ;  /* 0x0d001f0007087f89 */ /* 0x000e6200000e0000 */
[----:B------:R-:W-:-:S05]  /*02a0*/  FMUL R6, R6, R6 ;  /* 0x0000000606067220 */ /* 0x000fca0000400000 */
[----:B------:R-:W-:Y:S02]  /*02b0*/  FSEL R6, R6, RZ, !P0 ;  /* 0x000000ff06067208 */ /* 0x000fe40004000000 */
[----:B------:R-:W-:-:S03]  /*02c0*/  LOP3.LUT P0, RZ, R10, 0x30, RZ, 0xc0, !PT ;  /* 0x000000300aff7812 */ /* 0x000fc6000780c0ff */
[----:B------:R-:W2:Y:S01]  /*02d0*/  SHFL.BFLY PT, R9, R6, 0x8, 0x1f ;  /* 0x0d001f0006097f89 */ /* 0x000ea200000e0000 */
[----:B------:R-:W-:Y:S01]  /*02e0*/  ISETP.LT.AND P0, PT, R0, 0x800, !P0 ;  /* 0x000008000000780c */ /* 0x000fe20004701270 */
[----:B-1----:R-:W-:-:S05]  /*02f0*/  FADD R8, R7, R8 ;  /* 0x0000000807087221 */ /* 0x002fca0000000000 */
[----:B------:R-:W1:Y:S01]  /*0300*/  SHFL.BFLY PT, R5, R8, 0x4, 0x1f ;  /* 0x0c801f0008057f89 */ /* 0x000e6200000e0000 */
[----:B--2---:R-:W-:-:S05]  /*0310*/  FADD R9, R6, R9 ;  /* 0x0000000906097221 */ /* 0x004fca0000000000 */
[----:B------:R-:W2:Y:S01]  /*0320*/  SHFL.BFLY PT, R14, R9, 0x4, 0x1f ;  /* 0x0c801f00090e7f89 */ /* 0x000ea200000e0000 */
[----:B-1----:R-:W-:-:S05]  /*0330*/  FADD R5, R8, R5 ;  /* 0x0000000508057221 */ /* 0x002fca0000000000 */
[----:B------:R-:W1:Y:S01]  /*0340*/  SHFL.BFLY PT, R12, R5, 0x2, 0x1f ;  /* 0x0c401f00050c7f89 */ /* 0x000e6200000e0000 */
[----:B--2---:R-:W-:Y:S02]  /*0350*/  FADD R14, R9, R14 ;  /* 0x0000000e090e7221 */ /* 0x004fe40000000000 */
[----:B------:R-:W2:Y:S03]  /*0360*/  LDC.64 R8, c[0x0][0x220] ;  /* 0x00008800ff087b82 */ /* 0x000ea60000000a00 */
[----:B------:R-:W3:Y:S01]  /*0370*/  SHFL.BFLY PT, R11, R14, 0x2, 0x1f ;  /* 0x0c401f000e0b7f89 */ /* 0x000ee200000e0000 */
[----:B-1----:R-:W-:-:S05]  /*0380*/  FADD R12, R5, R12 ;  /* 0x0000000c050c7221 */ /* 0x002fca0000000000 */
[----:B------:R-:W1:Y:S01]  /*0390*/  SHFL.BFLY PT, R7, R12, 0x1, 0x1f ;  /* 0x0c201f000c077f89 */ /* 0x000e6200000e0000 */
[----:B--2---:R-:W-:-:S04]  /*03a0*/  IMAD.WIDE R8, R2, 0x4, R8 ;  /* 0x0000000402087825 */ /* 0x004fc800078e0208 */
[----:B---3--:R-:W-:-:S05]  /*03b0*/  FADD R11, R14, R11 ;  /* 0x0000000b0e0b7221 */ /* 0x008fca0000000000 */
[----:B------:R-:W2:Y:S01]  /*03c0*/  SHFL.BFLY PT, R16, R11, 0x1, 0x1f ;  /* 0x0c201f000b107f89 */ /* 0x000ea200000e0000 */
[----:B-1----:R-:W-:-:S04]  /*03d0*/  FADD R7, R12, R7 ;  /* 0x000000070c077221 */ /* 0x002fc80000000000 */
[----:B------:R-:W-:Y:S02]  /*03e0*/  FFMA R13, R7, R17, 9.9999997473787516356e-06 ;  /* 0x3727c5ac070d7423 */ /* 0x000fe40000000011 */
[----:B------:R-:W1:Y:S04]  /*03f0*/  LDC.64 R6, c[0x0][0x228] ;  /* 0x00008a00ff067b82 */ /* 0x000e680000000a00 */
[----:B------:R-:W3:Y:S01]  /*0400*/  MUFU.RSQ R13, R13 ;  /* 0x0000000d000d7308 */ /* 0x000ee20000001400 */
[----:B--2---:R-:W-:-:S04]  /*0410*/  FADD R16, R11, R16 ;  /* 0x000000100b107221 */ /* 0x004fc80000000000 */
[----:B------:R-:W-:-:S04]  /*0420*/  FFMA R16, R16, R17, 9.9999997473787516356e-06 ;  /* 0x3727c5ac10107423 */ /* 0x000fc80000000011 */
[----:B------:R-:W2:Y:S01]  /*0430*/  MUFU.RSQ R11, R16 ;  /* 0x00000010000b7308 */ /* 0x000ea20000001400 */
[----:B---3--:R-:W-:Y:S02]  /*0440*/  FMUL R15, R4, R13 ;  /* 0x0000000d040f7220 */ /* 0x008fe40000400000 */
[----:B------:R-:W3:Y:S03]  /*0450*/  LDC.64 R4, c[0x0][0x218] ;  /* 0x00008600ff047b82 */ /* 0x000ee60000000a00 */
[----:B------:R-:W-:Y:S01]  /*0460*/  FSETP.GT.AND P2, PT, R15, RZ, PT ;  /* 0x000000ff0f00720b */ /* 0x000fe20003f44000 */
[----:B-1----:R-:W-:-:S12]  /*0470*/  IMAD.WIDE R6, R0, 0x4, R6 ;  /* 0x0000000400067825 */ /* 0x002fd800078e0206 */
[----:B------:R-:W-:-:S05]  /*0480*/  @!P2 FMUL R15, R15, 0.20000000298023223877 ;  /* 0x3e4ccccd0f0fa820 */ /* 0x000fca0000400000 */
[----:B------:R1:W-:Y:S01]  /*0490*/  @P0 STG.E desc[UR4][R8.64], R15 ;  /* 0x0000000f08000986 */ /* 0x0003e2000c101904 */
[----:B---3--:R-:W-:-:S03]  /*04a0*/  IMAD.WIDE R4, R0, 0x4, R4 ;  /* 0x0000000400047825 */ /* 0x008fc600078e0204 */
[----:B--2---:R1:W-:Y:S01]  /*04b0*/  @P1 STG.E desc[UR4][R6.64], R11 ;  /* 0x0000000b06001986 */ /* 0x0043e2000c101904 */
[----:B------:R-:W-:Y:S05]  /*04c0*/  @!P1 EXIT ;  /* 0x000000000000994d */ /* 0x000fea0003800000 */
[----:B------:R-:W-:Y:S01]  /*04d0*/  STG.E desc[UR4][R4.64], R3 ;  /* 0x0000000304007986 */ /* 0x000fe2000c101904 */
[----:B------:R-:W-:Y:S05]  /*04e0*/  EXIT ;  /* 0x000000000000794d */ /* 0x000fea0003800000 */
.L_x_0:
[----:B------:R-:W-:-:S00]  /*04f0*/  BRA `(.L_x_0) ;  /* 0xfffffffc00fc7947 */ /* 0x000fc0000383ffff */
[----:B------:R-:W-:-:S00]  /*0500*/  NOP ;  /* 0x0000000000007918 */ /* 0x000fc00000000000 */
[----:B------:R-:W-:-:S00]  /*0510*/  NOP ;  /* 0x0000000000007918 */ /* 0x000fc00000000000 */
[----:B------:R-:W-:-:S00]  /*0520*/  NOP ;  /* 0x0000000000007918 */ /* 0x000fc00000000000 */
[----:B------:R-:W-:-:S00]  /*0530*/  NOP ;  /* 0x0000000000007918 */ /* 0x000fc00000000000 */
[----:B------:R-:W-:-:S00]  /*0540*/  NOP ;  /* 0x0000000000007918 */ /* 0x000fc00000000000 */
[----:B------:R-:W-:-:S00]  /*0550*/  NOP ;  /* 0x0000000000007918 */ /* 0x000fc00000000000 */
[----:B------:R-:W-:-:S00]  /*0560*/  NOP ;  /* 0x0000000000007918 */ /* 0x000fc00000000000 */
[----:B------:R-:W-:-:S00]  /*0570*/  NOP ;  /* 0x0000000000007918 */ /* 0x000fc00000000000 */
.L_x_1:


//--------------------- .nv.global.init           --------------------------
	.section	.nv.global.init,"aw",@progbits
.nv.global.init:
	.type		_$_str,@object
	.size		_$_str,(.L_0 - _$_str)
_$_str:
        /*0000*/ 	.byte	0x5f, 0x5f, 0x43, 0x55, 0x44, 0x41, 0x5f, 0x46, 0x54, 0x5a, 0x00
.L_0:


//--------------------- .nv.constant0.triton_per_fused__native_batch_norm_legit_leaky_relu_12 --------------------------
	.section	.nv.constant0.triton_per_fused__native_batch_norm_legit_leaky_relu_12,"a",@progbits
	.sectionflags	@""
	.align	4
.nv.constant0.triton_per_fused__native_batch_norm_legit_leaky_relu_12:
	.zero		568
